//
// Generated by NVIDIA NVVM Compiler
//
// Compiler Build ID: CL-36424714
// Cuda compilation tools, release 13.0, V13.0.88
// Based on NVVM 20.0.0
//

.version 9.0
.target sm_100
.address_size 64

	// .globl	_Z4vaddPKfS0_Pfi

.visible .entry _Z4vaddPKfS0_Pfi(
	.param .u64 .ptr .align 1 _Z4vaddPKfS0_Pfi_param_0,
	.param .u64 .ptr .align 1 _Z4vaddPKfS0_Pfi_param_1,
	.param .u64 .ptr .align 1 _Z4vaddPKfS0_Pfi_param_2,
	.param .u32 _Z4vaddPKfS0_Pfi_param_3
)
{
	.reg .pred 	%p<2>;
	.reg .b32 	%r<6>;
	.reg .b32 	%f<6>;
	.reg .b64 	%rd<11>;

	ld.param.u64 	%rd1, [_Z4vaddPKfS0_Pfi_param_0];
	ld.param.u64 	%rd2, [_Z4vaddPKfS0_Pfi_param_1];
	ld.param.u64 	%rd3, [_Z4vaddPKfS0_Pfi_param_2];
	ld.param.u32 	%r2, [_Z4vaddPKfS0_Pfi_param_3];
	mov.u32 	%r3, %ctaid.x;
	mov.u32 	%r4, %ntid.x;
	mov.u32 	%r5, %tid.x;
	mad.lo.s32 	%r1, %r3, %r4, %r5;
	setp.ge.s32 	%p1, %r1, %r2;
	@%p1 bra 	$L__BB0_2;
	cvta.to.global.u64 	%rd4, %rd1;
	cvta.to.global.u64 	%rd5, %rd2;
	cvta.to.global.u64 	%rd6, %rd3;
	mul.wide.s32 	%rd7, %r1, 4;
	add.s64 	%rd8, %rd4, %rd7;
	ld.global.f32 	%f1, [%rd8];
	add.s64 	%rd9, %rd5, %rd7;
	ld.global.f32 	%f2, [%rd9];
	add.f32 	%f3, %f1, %f2;
	add.s64 	%rd10, %rd6, %rd7;
	ld.global.f32 	%f4, [%rd10];
	add.f32 	%f5, %f4, %f3;
	st.global.f32 	[%rd10], %f5;
$L__BB0_2:
	ret;

}


// ===== COMPILED SASS (sm_100) =====

	.target	sm_100

	.elftype	@"ET_EXEC"


//--------------------- .note.nv.tkinfo           --------------------------
	.section	.note.nv.tkinfo,"",@"SHT_NOTE"
	.sectionflags	@"SHF_NOTE_NV_TKINFO"
	.tkinfo
        /*0018*/ 	.word	0x00000002
        /*0030*/ 	.string	""
        /*0030*/ 	.string	"ptxas"
        /*0030*/ 	.string	"Cuda compilation tools, release 13.0, V13.0.88"
        /*0030*/ 	.string	"Build cuda_13.0.r13.0/compiler.36424714_0"
        /*0030*/ 	.string	"-arch sm_100 -m 64 "



//--------------------- .note.nv.cuinfo           --------------------------
	.section	.note.nv.cuinfo,"",@"SHT_NOTE"
	.sectionflags	@"SHF_NOTE_NV_CUINFO"
        /*0018*/ 	.short	0x0002
        /*001a*/ 	.short	0x0064
        /*001c*/ 	.short	0x0082
	.zero		2


//--------------------- .nv.info                  --------------------------
	.section	.nv.info,"",@"SHT_CUDA_INFO"
	.align	4


	//----- nvinfo : EIATTR_REGCOUNT
	.align		4
        /*0000*/ 	.byte	0x04, 0x2f
        /*0002*/ 	.short	(.L_1 - .L_0)
	.align		4
.L_0:
        /*0004*/ 	.word	index@(_Z4vaddPKfS0_Pfi)
        /*0008*/ 	.word	0x0000000c


	//----- nvinfo : EIATTR_FRAME_SIZE
	.align		4
.L_1:
        /*000c*/ 	.byte	0x04, 0x11
        /*000e*/ 	.short	(.L_3 - .L_2)
	.align		4
.L_2:
        /*0010*/ 	.word	index@(_Z4vaddPKfS0_Pfi)
        /*0014*/ 	.word	0x00000000


	//----- nvinfo : EIATTR_MIN_STACK_SIZE
	.align		4
.L_3:
        /*0018*/ 	.byte	0x04, 0x12
        /*001a*/ 	.short	(.L_5 - .L_4)
	.align		4
.L_4:
        /*001c*/ 	.word	index@(_Z4vaddPKfS0_Pfi)
        /*0020*/ 	.word	0x00000000
.L_5:


//--------------------- .nv.compat                --------------------------
	.section	.nv.compat,"",@"SHT_CUDA_COMPAT_INFO"
	.align	4
        /*0000*/ 	.byte	0x02, 0x09, 0x00, 0x00, 0x02, 0x02, 0x01, 0x00, 0x02, 0x05, 0x05, 0x00, 0x03, 0x07, 0x01, 0x01
        /*0010*/ 	.byte	0x02, 0x03, 0x00, 0x00, 0x02, 0x06, 0x01, 0x00, 0x04, 0x0b, 0x08, 0x00, 0x09, 0x00, 0x00, 0x00
        /*0020*/ 	.byte	0x00, 0x00, 0x00, 0x00


//--------------------- .nv.info._Z4vaddPKfS0_Pfi --------------------------
	.section	.nv.info._Z4vaddPKfS0_Pfi,"",@"SHT_CUDA_INFO"
	.sectionflags	@""
	.align	4


	//----- nvinfo : EIATTR_CUDA_API_VERSION
	.align		4
        /*0000*/ 	.byte	0x04, 0x37
        /*0002*/ 	.short	(.L_7 - .L_6)
.L_6:
        /*0004*/ 	.word	0x00000082


	//----- nvinfo : EIATTR_KPARAM_INFO
	.align		4
.L_7:
        /*0008*/ 	.byte	0x04, 0x17
        /*000a*/ 	.short	(.L_9 - .L_8)
.L_8:
        /*000c*/ 	.word	0x00000000
        /*0010*/ 	.short	0x0003
        /*0012*/ 	.short	0x0018
        /*0014*/ 	.byte	0x00, 0xf0, 0x11, 0x00


	//----- nvinfo : EIATTR_KPARAM_INFO
	.align		4
.L_9:
        /*0018*/ 	.byte	0x04, 0x17
        /*001a*/ 	.short	(.L_11 - .L_10)
.L_10:
        /*001c*/ 	.word	0x00000000
        /*0020*/ 	.short	0x0002
        /*0022*/ 	.short	0x0010
        /*0024*/ 	.byte	0x00, 0xf5, 0x21, 0x00


	//----- nvinfo : EIATTR_KPARAM_INFO
	.align		4
.L_11:
        /*0028*/ 	.byte	0x04, 0x17
        /*002a*/ 	.short	(.L_13 - .L_12)
.L_12:
        /*002c*/ 	.word	0x00000000
        /*0030*/ 	.short	0x0001
        /*0032*/ 	.short	0x0008
        /*0034*/ 	.byte	0x00, 0xf5, 0x21, 0x00


	//----- nvinfo : EIATTR_KPARAM_INFO
	.align		4
.L_13:
        /*0038*/ 	.byte	0x04, 0x17
        /*003a*/ 	.short	(.L_15 - .L_14)
.L_14:
        /*003c*/ 	.word	0x00000000
        /*0040*/ 	.short	0x0000
        /*0042*/ 	.short	0x0000
        /*0044*/ 	.byte	0x00, 0xf5, 0x21, 0x00


	//----- nvinfo : EIATTR_SPARSE_MMA_MASK
	.align		4
.L_15:
        /*0048*/ 	.byte	0x03, 0x50
        /*004a*/ 	.short	0x0000


	//----- nvinfo : EIATTR_MAXREG_COUNT
	.align		4
        /*004c*/ 	.byte	0x03, 0x1b
        /*004e*/ 	.short	0x00ff


	//----- nvinfo : EIATTR_MERCURY_ISA_VERSION
	.align		4
        /*0050*/ 	.byte	0x03, 0x5f
        /*0052*/ 	.short	0x0101


	//----- nvinfo : EIATTR_VRC_CTA_INIT_COUNT
	.align		4
        /*0054*/ 	.byte	0x02, 0x4a
	.zero		1
	.zero		1


	//----- nvinfo : EIATTR_EXIT_INSTR_OFFSETS
	.align		4
        /*0058*/ 	.byte	0x04, 0x1c
        /*005a*/ 	.short	(.L_17 - .L_16)


	//   ....[0]....
.L_16:
        /*005c*/ 	.word	0x00000070


	//   ....[1]....
        /*0060*/ 	.word	0x00000150


	//----- nvinfo : EIATTR_CBANK_PARAM_SIZE
	.align		4
.L_17:
        /*0064*/ 	.byte	0x03, 0x19
        /*0066*/ 	.short	0x001c


	//----- nvinfo : EIATTR_PARAM_CBANK
	.align		4
        /*0068*/ 	.byte	0x04, 0x0a
        /*006a*/ 	.short	(.L_19 - .L_18)
	.align		4
.L_18:
        /*006c*/ 	.word	index@(.nv.constant0._Z4vaddPKfS0_Pfi)
        /*0070*/ 	.short	0x0380
        /*0072*/ 	.short	0x001c


	//----- nvinfo : EIATTR_SW_WAR
	.align		4
.L_19:
        /*0074*/ 	.byte	0x04, 0x36
        /*0076*/ 	.short	(.L_21 - .L_20)
.L_20:
        /*0078*/ 	.word	0x00000008
.L_21:


//--------------------- .nv.callgraph             --------------------------
	.section	.nv.callgraph,"",@"SHT_CUDA_CALLGRAPH"
	.align	4
	.sectionentsize	8
	.align		4
        /*0000*/ 	.word	0x00000000
	.align		4
        /*0004*/ 	.word	0xffffffff
	.align		4
        /*0008*/ 	.word	0x00000000
	.align		4
        /*000c*/ 	.word	0xfffffffe
	.align		4
        /*0010*/ 	.word	0x00000000
	.align		4
        /*0014*/ 	.word	0xfffffffd
	.align		4
        /*0018*/ 	.word	0x00000000
	.align		4
        /*001c*/ 	.word	0xfffffffc


//--------------------- .text._Z4vaddPKfS0_Pfi    --------------------------
	.section	.text._Z4vaddPKfS0_Pfi,"ax",@progbits
	.align	128
        .global         _Z4vaddPKfS0_Pfi
        .type           _Z4vaddPKfS0_Pfi,@function
        .size           _Z4vaddPKfS0_Pfi,(.L_x_1 - _Z4vaddPKfS0_Pfi)
        .other          _Z4vaddPKfS0_Pfi,@"STO_CUDA_ENTRY STV_DEFAULT"
_Z4vaddPKfS0_Pfi:
.text._Z4vaddPKfS0_Pfi:
[----:B------:R-:W-:Y:S01]  /*0000*/  LDC R1, c[0x0][0x37c] ;  /* 0x0000df00ff017b82 */ /* 0x000fe20000000800 */
[----:B------:R-:W0:Y:S07]  /*0010*/  S2R R0, SR_TID.X ;  /* 0x0000000000007919 */ /* 0x000e2e0000002100 */
[----:B------:R-:W0:Y:S01]  /*0020*/  S2UR UR4, SR_CTAID.X ;  /* 0x00000000000479c3 */ /* 0x000e220000002500 */
[----:B------:R-:W1:Y:S07]  /*0030*/  LDCU UR5, c[0x0][0x398] ;  /* 0x00007300ff0577ac */ /* 0x000e6e0008000800 */
[----:B------:R-:W0:Y:S02]  /*0040*/  LDC R9, c[0x0][0x360] ;  /* 0x0000d800ff097b82 */ /* 0x000e240000000800 */
[----:B0-----:R-:W-:-:S05]  /*0050*/  IMAD R9, R9, UR4, R0 ;  /* 0x0000000409097c24 */ /* 0x001fca000f8e0200 */
[----:B-1----:R-:W-:-:S13]  /*0060*/  ISETP.GE.AND P0, PT, R9, UR5, PT ;  /* 0x0000000509007c0c */ /* 0x002fda000bf06270 */
[----:B------:R-:W-:Y:S05]  /*0070*/  @P0 EXIT ;  /* 0x000000000000094d */ /* 0x000fea0003800000 */
[----:B------:R-:W0:Y:S01]  /*0080*/  LDC.64 R2, c[0x0][0x380] ;  /* 0x0000e000ff027b82 */ /* 0x000e220000000a00 */
[----:B------:R-:W1:Y:S07]  /*0090*/  LDCU.64 UR4, c[0x0][0x358] ;  /* 0x00006b00ff0477ac */ /* 0x000e6e0008000a00 */
[----:B------:R-:W2:Y:S08]  /*00a0*/  LDC.64 R4, c[0x0][0x388] ;  /* 0x0000e200ff047b82 */ /* 0x000eb00000000a00 */
[----:B------:R-:W3:Y:S01]  /*00b0*/  LDC.64 R6, c[0x0][0x390] ;  /* 0x0000e400ff067b82 */ /* 0x000ee20000000a00 */
[----:B0-----:R-:W-:-:S06]  /*00c0*/  IMAD.WIDE R2, R9, 0x4, R2 ;  /* 0x0000000409027825 */ /* 0x001fcc00078e0202 */
[----:B-1----:R-:W4:Y:S01]  /*00d0*/  LDG.E R2, desc[UR4][R2.64] ;  /* 0x0000000402027981 */ /* 0x002f22000c1e1900 */
[----:B--2---:R-:W-:-:S06]  /*00e0*/  IMAD.WIDE R4, R9, 0x4, R4 ;  /* 0x0000000409047825 */ /* 0x004fcc00078e0204 */
[----:B------:R-:W4:Y:S01]  /*00f0*/  LDG.E R5, desc[UR4][R4.64] ;  /* 0x0000000404057981 */ /* 0x000f22000c1e1900 */
[----:B---3--:R-:W-:-:S05]  /*0100*/  IMAD.WIDE R6, R9, 0x4, R6 ;  /* 0x0000000409067825 */ /* 0x008fca00078e0206 */
[----:B------:R-:W2:Y:S01]  /*0110*/  LDG.E R9, desc[UR4][R6.64] ;  /* 0x0000000406097981 */ /* 0x000ea2000c1e1900 */
[----:B----4-:R-:W-:-:S04]  /*0120*/  FADD R0, R2, R5 ;  /* 0x0000000502007221 */ /* 0x010fc80000000000 */
[----:B--2---:R-:W-:-:S05]  /*0130*/  FADD R9, R0, R9 ;  /* 0x0000000900097221 */ /* 0x004fca0000000000 */
[----:B------:R-:W-:Y:S01]  /*0140*/  STG.E desc[UR4][R6.64], R9 ;  /* 0x0000000906007986 */ /* 0x000fe2000c101904 */
[----:B------:R-:W-:Y:S05]  /*0150*/  EXIT ;  /* 0x000000000000794d */ /* 0x000fea0003800000 */
.L_x_0:
[----:B------:R-:W-:-:S00]  /*0160*/  BRA `(.L_x_0) ;  /* 0xfffffffc00fc7947 */ /* 0x000fc0000383ffff */
[----:B------:R-:W-:-:S00]  /*0170*/  NOP ;  /* 0x0000000000007918 */ /* 0x000fc00000000000 */
        /* <DEDUP_REMOVED lines=8> */
.L_x_1:


//--------------------- .nv.shared.reserved.0     --------------------------
	.section	.nv.shared.reserved.0,"aw",@nobits
	.weak		__nv_reservedSMEM_offset_0_alias
	.size		__nv_reservedSMEM_offset_0_alias, 0, 64
	.other		__nv_reservedSMEM_offset_0_alias,@"STO_CUDA_RESERVED_SHARED STV_DEFAULT"
__nv_reservedSMEM_offset_0_alias:
	.zero		0
	.zero		64


//--------------------- .nv.constant0._Z4vaddPKfS0_Pfi --------------------------
	.section	.nv.constant0._Z4vaddPKfS0_Pfi,"a",@progbits
	.sectionflags	@""
	.align	4
.nv.constant0._Z4vaddPKfS0_Pfi:
	.zero		924


//--------------------- SYMBOLS --------------------------

	.type		.nv.reservedSmem.offset0,@object
	.size		.nv.reservedSmem.offset0,0x4
